//
// Generated by NVIDIA NVVM Compiler
//
// Compiler Build ID: CL-36424714
// Cuda compilation tools, release 13.0, V13.0.88
// Based on NVVM 20.0.0
//

.version 9.0
.target sm_100
.address_size 64

	// .globl	Overlay_Cuda_uchar

.visible .entry Overlay_Cuda_uchar(
	.param .u32 Overlay_Cuda_uchar_param_0,
	.param .u32 Overlay_Cuda_uchar_param_1,
	.param .u64 .ptr .align 1 Overlay_Cuda_uchar_param_2,
	.param .u32 Overlay_Cuda_uchar_param_3,
	.param .u32 Overlay_Cuda_uchar_param_4,
	.param .u32 Overlay_Cuda_uchar_param_5,
	.param .u32 Overlay_Cuda_uchar_param_6,
	.param .u32 Overlay_Cuda_uchar_param_7,
	.param .u64 .ptr .align 1 Overlay_Cuda_uchar_param_8,
	.param .u32 Overlay_Cuda_uchar_param_9,
	.param .u32 Overlay_Cuda_uchar_param_10,
	.param .u32 Overlay_Cuda_uchar_param_11,
	.param .u64 .ptr .align 1 Overlay_Cuda_uchar_param_12,
	.param .u32 Overlay_Cuda_uchar_param_13,
	.param .u32 Overlay_Cuda_uchar_param_14,
	.param .u32 Overlay_Cuda_uchar_param_15
)
{
	.reg .pred 	%p<11>;
	.reg .b16 	%rs<5>;
	.reg .b32 	%r<47>;
	.reg .b32 	%f<18>;
	.reg .b64 	%rd<17>;

	ld.param.u32 	%r6, [Overlay_Cuda_uchar_param_0];
	ld.param.u32 	%r17, [Overlay_Cuda_uchar_param_1];
	ld.param.u64 	%rd4, [Overlay_Cuda_uchar_param_2];
	ld.param.u32 	%r8, [Overlay_Cuda_uchar_param_3];
	ld.param.u32 	%r9, [Overlay_Cuda_uchar_param_4];
	ld.param.u32 	%r10, [Overlay_Cuda_uchar_param_5];
	ld.param.u32 	%r11, [Overlay_Cuda_uchar_param_6];
	ld.param.u32 	%r12, [Overlay_Cuda_uchar_param_7];
	ld.param.u64 	%rd5, [Overlay_Cuda_uchar_param_8];
	ld.param.u32 	%r13, [Overlay_Cuda_uchar_param_9];
	ld.param.u32 	%r18, [Overlay_Cuda_uchar_param_10];
	ld.param.u32 	%r19, [Overlay_Cuda_uchar_param_11];
	ld.param.u64 	%rd3, [Overlay_Cuda_uchar_param_12];
	ld.param.u32 	%r14, [Overlay_Cuda_uchar_param_13];
	ld.param.u32 	%r15, [Overlay_Cuda_uchar_param_14];
	ld.param.u32 	%r16, [Overlay_Cuda_uchar_param_15];
	cvta.to.global.u64 	%rd1, %rd4;
	cvta.to.global.u64 	%rd2, %rd5;
	mov.u32 	%r21, %ctaid.x;
	mov.u32 	%r22, %ntid.x;
	mov.u32 	%r23, %tid.x;
	mad.lo.s32 	%r1, %r21, %r22, %r23;
	mov.u32 	%r24, %ctaid.y;
	mov.u32 	%r25, %ntid.y;
	mov.u32 	%r26, %tid.y;
	mad.lo.s32 	%r27, %r24, %r25, %r26;
	add.s32 	%r28, %r18, %r6;
	setp.ge.s32 	%p1, %r1, %r28;
	add.s32 	%r29, %r19, %r17;
	setp.ge.s32 	%p2, %r27, %r29;
	or.pred  	%p3, %p1, %p2;
	setp.lt.s32 	%p4, %r1, %r6;
	or.pred  	%p5, %p4, %p3;
	setp.lt.s32 	%p6, %r27, %r17;
	or.pred  	%p7, %p5, %p6;
	@%p7 bra 	$L__BB0_6;
	sub.s32 	%r3, %r1, %r6;
	sub.s32 	%r4, %r27, %r17;
	setp.eq.s32 	%p8, %r14, 0;
	mov.f32 	%f17, 0f3F800000;
	@%p8 bra 	$L__BB0_3;
	mul.lo.s32 	%r30, %r15, %r3;
	mul.lo.s32 	%r31, %r14, %r4;
	mad.lo.s32 	%r32, %r31, %r16, %r30;
	cvt.s64.s32 	%rd6, %r32;
	cvta.to.global.u64 	%rd7, %rd3;
	add.s64 	%rd8, %rd7, %rd6;
	ld.global.u8 	%rs1, [%rd8];
	cvt.rn.f32.u16 	%f4, %rs1;
	div.rn.f32 	%f17, %f4, 0f437F0000;
$L__BB0_3:
	mul.lo.s32 	%r33, %r8, %r27;
	mad.lo.s32 	%r34, %r9, %r1, %r33;
	setp.gt.s32 	%p9, %r9, 1;
	selp.b32 	%r35, %r10, 0, %p9;
	add.s32 	%r5, %r34, %r35;
	setp.lt.s32 	%p10, %r11, 9;
	@%p10 bra 	$L__BB0_5;
	mad.lo.s32 	%r38, %r13, %r4, %r3;
	cvt.s64.s32 	%rd13, %r38;
	add.s64 	%rd14, %rd2, %rd13;
	ld.global.u8 	%rs4, [%rd14];
	cvt.rn.f32.u16 	%f11, %rs4;
	mul.f32 	%f12, %f17, %f11;
	cvt.rzi.u32.f32 	%r39, %f12;
	add.s32 	%r40, %r11, -8;
	shl.b32 	%r41, %r39, %r40;
	mov.f32 	%f13, 0f3F800000;
	sub.f32 	%f14, %f13, %f17;
	cvt.s64.s32 	%rd15, %r5;
	add.s64 	%rd16, %rd1, %rd15;
	ld.global.u8 	%r42, [%rd16];
	shr.u32 	%r43, %r42, %r12;
	cvt.rn.f32.u32 	%f15, %r43;
	mul.f32 	%f16, %f14, %f15;
	cvt.rzi.u32.f32 	%r44, %f16;
	add.s32 	%r45, %r44, %r41;
	shl.b32 	%r46, %r45, %r12;
	st.global.u8 	[%rd16], %r46;
	bra.uni 	$L__BB0_6;
$L__BB0_5:
	mad.lo.s32 	%r36, %r13, %r4, %r3;
	cvt.s64.s32 	%rd9, %r36;
	add.s64 	%rd10, %rd2, %rd9;
	ld.global.u8 	%rs2, [%rd10];
	cvt.rn.f32.u16 	%f5, %rs2;
	mov.f32 	%f6, 0f3F800000;
	sub.f32 	%f7, %f6, %f17;
	cvt.s64.s32 	%rd11, %r5;
	add.s64 	%rd12, %rd1, %rd11;
	ld.global.u8 	%rs3, [%rd12];
	cvt.rn.f32.u16 	%f8, %rs3;
	mul.f32 	%f9, %f7, %f8;
	fma.rn.f32 	%f10, %f17, %f5, %f9;
	cvt.rzi.u32.f32 	%r37, %f10;
	st.global.u8 	[%rd12], %r37;
$L__BB0_6:
	ret;

}
	// .globl	Overlay_Cuda_ushort
.visible .entry Overlay_Cuda_ushort(
	.param .u32 Overlay_Cuda_ushort_param_0,
	.param .u32 Overlay_Cuda_ushort_param_1,
	.param .u64 .ptr .align 1 Overlay_Cuda_ushort_param_2,
	.param .u32 Overlay_Cuda_ushort_param_3,
	.param .u32 Overlay_Cuda_ushort_param_4,
	.param .u32 Overlay_Cuda_ushort_param_5,
	.param .u32 Overlay_Cuda_ushort_param_6,
	.param .u32 Overlay_Cuda_ushort_param_7,
	.param .u64 .ptr .align 1 Overlay_Cuda_ushort_param_8,
	.param .u32 Overlay_Cuda_ushort_param_9,
	.param .u32 Overlay_Cuda_ushort_param_10,
	.param .u32 Overlay_Cuda_ushort_param_11,
	.param .u64 .ptr .align 1 Overlay_Cuda_ushort_param_12,
	.param .u32 Overlay_Cuda_ushort_param_13,
	.param .u32 Overlay_Cuda_ushort_param_14,
	.param .u32 Overlay_Cuda_ushort_param_15
)
{
	.reg .pred 	%p<11>;
	.reg .b16 	%rs<5>;
	.reg .b32 	%r<48>;
	.reg .b32 	%f<18>;
	.reg .b64 	%rd<17>;

	ld.param.u32 	%r6, [Overlay_Cuda_ushort_param_0];
	ld.param.u32 	%r17, [Overlay_Cuda_ushort_param_1];
	ld.param.u64 	%rd4, [Overlay_Cuda_ushort_param_2];
	ld.param.u32 	%r8, [Overlay_Cuda_ushort_param_3];
	ld.param.u32 	%r9, [Overlay_Cuda_ushort_param_4];
	ld.param.u32 	%r10, [Overlay_Cuda_ushort_param_5];
	ld.param.u32 	%r11, [Overlay_Cuda_ushort_param_6];
	ld.param.u32 	%r12, [Overlay_Cuda_ushort_param_7];
	ld.param.u64 	%rd5, [Overlay_Cuda_ushort_param_8];
	ld.param.u32 	%r13, [Overlay_Cuda_ushort_param_9];
	ld.param.u32 	%r18, [Overlay_Cuda_ushort_param_10];
	ld.param.u32 	%r19, [Overlay_Cuda_ushort_param_11];
	ld.param.u64 	%rd3, [Overlay_Cuda_ushort_param_12];
	ld.param.u32 	%r14, [Overlay_Cuda_ushort_param_13];
	ld.param.u32 	%r15, [Overlay_Cuda_ushort_param_14];
	ld.param.u32 	%r16, [Overlay_Cuda_ushort_param_15];
	cvta.to.global.u64 	%rd1, %rd4;
	cvta.to.global.u64 	%rd2, %rd5;
	mov.u32 	%r21, %ctaid.x;
	mov.u32 	%r22, %ntid.x;
	mov.u32 	%r23, %tid.x;
	mad.lo.s32 	%r1, %r21, %r22, %r23;
	mov.u32 	%r24, %ctaid.y;
	mov.u32 	%r25, %ntid.y;
	mov.u32 	%r26, %tid.y;
	mad.lo.s32 	%r27, %r24, %r25, %r26;
	add.s32 	%r28, %r18, %r6;
	setp.ge.s32 	%p1, %r1, %r28;
	add.s32 	%r29, %r19, %r17;
	setp.ge.s32 	%p2, %r27, %r29;
	or.pred  	%p3, %p1, %p2;
	setp.lt.s32 	%p4, %r1, %r6;
	or.pred  	%p5, %p4, %p3;
	setp.lt.s32 	%p6, %r27, %r17;
	or.pred  	%p7, %p5, %p6;
	@%p7 bra 	$L__BB1_6;
	sub.s32 	%r3, %r1, %r6;
	sub.s32 	%r4, %r27, %r17;
	setp.eq.s32 	%p8, %r14, 0;
	mov.f32 	%f17, 0f3F800000;
	@%p8 bra 	$L__BB1_3;
	mul.lo.s32 	%r30, %r15, %r3;
	mul.lo.s32 	%r31, %r14, %r4;
	mad.lo.s32 	%r32, %r31, %r16, %r30;
	cvt.s64.s32 	%rd6, %r32;
	cvta.to.global.u64 	%rd7, %rd3;
	add.s64 	%rd8, %rd7, %rd6;
	ld.global.u8 	%rs1, [%rd8];
	cvt.rn.f32.u16 	%f4, %rs1;
	div.rn.f32 	%f17, %f4, 0f437F0000;
$L__BB1_3:
	mul.lo.s32 	%r33, %r9, %r1;
	setp.gt.s32 	%p9, %r9, 1;
	selp.b32 	%r34, %r10, 0, %p9;
	shr.s32 	%r35, %r8, 1;
	mad.lo.s32 	%r36, %r35, %r27, %r33;
	add.s32 	%r5, %r36, %r34;
	setp.lt.s32 	%p10, %r11, 9;
	@%p10 bra 	$L__BB1_5;
	mad.lo.s32 	%r39, %r13, %r4, %r3;
	cvt.s64.s32 	%rd13, %r39;
	add.s64 	%rd14, %rd2, %rd13;
	ld.global.u8 	%rs4, [%rd14];
	cvt.rn.f32.u16 	%f11, %rs4;
	mul.f32 	%f12, %f17, %f11;
	cvt.rzi.u32.f32 	%r40, %f12;
	add.s32 	%r41, %r11, -8;
	shl.b32 	%r42, %r40, %r41;
	mov.f32 	%f13, 0f3F800000;
	sub.f32 	%f14, %f13, %f17;
	mul.wide.s32 	%rd15, %r5, 2;
	add.s64 	%rd16, %rd1, %rd15;
	ld.global.u16 	%r43, [%rd16];
	shr.u32 	%r44, %r43, %r12;
	cvt.rn.f32.u32 	%f15, %r44;
	mul.f32 	%f16, %f14, %f15;
	cvt.rzi.u32.f32 	%r45, %f16;
	add.s32 	%r46, %r45, %r42;
	shl.b32 	%r47, %r46, %r12;
	st.global.u16 	[%rd16], %r47;
	bra.uni 	$L__BB1_6;
$L__BB1_5:
	mad.lo.s32 	%r37, %r13, %r4, %r3;
	cvt.s64.s32 	%rd9, %r37;
	add.s64 	%rd10, %rd2, %rd9;
	ld.global.u8 	%rs2, [%rd10];
	cvt.rn.f32.u16 	%f5, %rs2;
	mov.f32 	%f6, 0f3F800000;
	sub.f32 	%f7, %f6, %f17;
	mul.wide.s32 	%rd11, %r5, 2;
	add.s64 	%rd12, %rd1, %rd11;
	ld.global.u16 	%rs3, [%rd12];
	cvt.rn.f32.u16 	%f8, %rs3;
	mul.f32 	%f9, %f7, %f8;
	fma.rn.f32 	%f10, %f17, %f5, %f9;
	cvt.rzi.u32.f32 	%r38, %f10;
	st.global.u16 	[%rd12], %r38;
$L__BB1_6:
	ret;

}


// ===== COMPILED SASS (sm_100) =====

	.target	sm_100

	.elftype	@"ET_EXEC"


//--------------------- .note.nv.tkinfo           --------------------------
	.section	.note.nv.tkinfo,"",@"SHT_NOTE"
	.sectionflags	@"SHF_NOTE_NV_TKINFO"
	.tkinfo
        /*0018*/ 	.word	0x00000002
        /*0030*/ 	.string	""
        /*0030*/ 	.string	"ptxas"
        /*0030*/ 	.string	"Cuda compilation tools, release 13.0, V13.0.88"
        /*0030*/ 	.string	"Build cuda_13.0.r13.0/compiler.36424714_0"
        /*0030*/ 	.string	"-arch sm_100 -m 64 "



//--------------------- .note.nv.cuinfo           --------------------------
	.section	.note.nv.cuinfo,"",@"SHT_NOTE"
	.sectionflags	@"SHF_NOTE_NV_CUINFO"
        /*0018*/ 	.short	0x0002
        /*001a*/ 	.short	0x0064
        /*001c*/ 	.short	0x0082
	.zero		2


//--------------------- .nv.info                  --------------------------
	.section	.nv.info,"",@"SHT_CUDA_INFO"
	.align	4


	//----- nvinfo : EIATTR_REGCOUNT
	.align		4
        /*0000*/ 	.byte	0x04, 0x2f
        /*0002*/ 	.short	(.L_1 - .L_0)
	.align		4
.L_0:
        /*0004*/ 	.word	index@(Overlay_Cuda_uchar)
        /*0008*/ 	.word	0x00000010


	//----- nvinfo : EIATTR_FRAME_SIZE
	.align		4
.L_1:
        /*000c*/ 	.byte	0x04, 0x11
        /*000e*/ 	.short	(.L_3 - .L_2)
	.align		4
.L_2:
        /*0010*/ 	.word	index@($__internal_1_$__cuda_sm3x_div_rn_noftz_f32_slowpath)
        /*0014*/ 	.word	0x00000000


	//----- nvinfo : EIATTR_FRAME_SIZE
	.align		4
.L_3:
        /*0018*/ 	.byte	0x04, 0x11
        /*001a*/ 	.short	(.L_5 - .L_4)
	.align		4
.L_4:
        /*001c*/ 	.word	index@(Overlay_Cuda_uchar)
        /*0020*/ 	.word	0x00000000


	//----- nvinfo : EIATTR_REGCOUNT
	.align		4
.L_5:
        /*0024*/ 	.byte	0x04, 0x2f
        /*0026*/ 	.short	(.L_7 - .L_6)
	.align		4
.L_6:
        /*0028*/ 	.word	index@(Overlay_Cuda_ushort)
        /*002c*/ 	.word	0x00000010


	//----- nvinfo : EIATTR_FRAME_SIZE
	.align		4
.L_7:
        /*0030*/ 	.byte	0x04, 0x11
        /*0032*/ 	.short	(.L_9 - .L_8)
	.align		4
.L_8:
        /*0034*/ 	.word	index@($__internal_0_$__cuda_sm3x_div_rn_noftz_f32_slowpath)
        /*0038*/ 	.word	0x00000000


	//----- nvinfo : EIATTR_FRAME_SIZE
	.align		4
.L_9:
        /*003c*/ 	.byte	0x04, 0x11
        /*003e*/ 	.short	(.L_11 - .L_10)
	.align		4
.L_10:
        /*0040*/ 	.word	index@(Overlay_Cuda_ushort)
        /*0044*/ 	.word	0x00000000


	//----- nvinfo : EIATTR_MIN_STACK_SIZE
	.align		4
.L_11:
        /*0048*/ 	.byte	0x04, 0x12
        /*004a*/ 	.short	(.L_13 - .L_12)
	.align		4
.L_12:
        /*004c*/ 	.word	index@(Overlay_Cuda_ushort)
        /*0050*/ 	.word	0x00000000


	//----- nvinfo : EIATTR_MIN_STACK_SIZE
	.align		4
.L_13:
        /*0054*/ 	.byte	0x04, 0x12
        /*0056*/ 	.short	(.L_15 - .L_14)
	.align		4
.L_14:
        /*0058*/ 	.word	index@(Overlay_Cuda_uchar)
        /*005c*/ 	.word	0x00000000
.L_15:


//--------------------- .nv.compat                --------------------------
	.section	.nv.compat,"",@"SHT_CUDA_COMPAT_INFO"
	.align	4
        /*0000*/ 	.byte	0x02, 0x09, 0x00, 0x00, 0x02, 0x02, 0x01, 0x00, 0x02, 0x05, 0x05, 0x00, 0x03, 0x07, 0x01, 0x01
        /*0010*/ 	.byte	0x02, 0x03, 0x00, 0x00, 0x02, 0x06, 0x01, 0x00, 0x04, 0x0b, 0x08, 0x00, 0x01, 0x00, 0x00, 0x00
        /*0020*/ 	.byte	0x00, 0x00, 0x00, 0x00


//--------------------- .nv.info.Overlay_Cuda_ushort --------------------------
	.section	.nv.info.Overlay_Cuda_ushort,"",@"SHT_CUDA_INFO"
	.sectionflags	@""
	.align	4


	//----- nvinfo : EIATTR_CUDA_API_VERSION
	.align		4
        /*0000*/ 	.byte	0x04, 0x37
        /*0002*/ 	.short	(.L_17 - .L_16)
.L_16:
        /*0004*/ 	.word	0x00000082


	//----- nvinfo : EIATTR_KPARAM_INFO
	.align		4
.L_17:
        /*0008*/ 	.byte	0x04, 0x17
        /*000a*/ 	.short	(.L_19 - .L_18)
.L_18:
        /*000c*/ 	.word	0x00000000
        /*0010*/ 	.short	0x000f
        /*0012*/ 	.short	0x0050
        /*0014*/ 	.byte	0x00, 0xf0, 0x11, 0x00


	//----- nvinfo : EIATTR_KPARAM_INFO
	.align		4
.L_19:
        /*0018*/ 	.byte	0x04, 0x17
        /*001a*/ 	.short	(.L_21 - .L_20)
.L_20:
        /*001c*/ 	.word	0x00000000
        /*0020*/ 	.short	0x000e
        /*0022*/ 	.short	0x004c
        /*0024*/ 	.byte	0x00, 0xf0, 0x11, 0x00


	//----- nvinfo : EIATTR_KPARAM_INFO
	.align		4
.L_21:
        /*0028*/ 	.byte	0x04, 0x17
        /*002a*/ 	.short	(.L_23 - .L_22)
.L_22:
        /*002c*/ 	.word	0x00000000
        /*0030*/ 	.short	0x000d
        /*0032*/ 	.short	0x0048
        /*0034*/ 	.byte	0x00, 0xf0, 0x11, 0x00


	//----- nvinfo : EIATTR_KPARAM_INFO
	.align		4
.L_23:
        /*0038*/ 	.byte	0x04, 0x17
        /*003a*/ 	.short	(.L_25 - .L_24)
.L_24:
        /*003c*/ 	.word	0x00000000
        /*0040*/ 	.short	0x000c
        /*0042*/ 	.short	0x0040
        /*0044*/ 	.byte	0x00, 0xf5, 0x21, 0x00


	//----- nvinfo : EIATTR_KPARAM_INFO
	.align		4
.L_25:
        /*0048*/ 	.byte	0x04, 0x17
        /*004a*/ 	.short	(.L_27 - .L_26)
.L_26:
        /*004c*/ 	.word	0x00000000
        /*0050*/ 	.short	0x000b
        /*0052*/ 	.short	0x0038
        /*0054*/ 	.byte	0x00, 0xf0, 0x11, 0x00


	//----- nvinfo : EIATTR_KPARAM_INFO
	.align		4
.L_27:
        /*0058*/ 	.byte	0x04, 0x17
        /*005a*/ 	.short	(.L_29 - .L_28)
.L_28:
        /*005c*/ 	.word	0x00000000
        /*0060*/ 	.short	0x000a
        /*0062*/ 	.short	0x0034
        /*0064*/ 	.byte	0x00, 0xf0, 0x11, 0x00


	//----- nvinfo : EIATTR_KPARAM_INFO
	.align		4
.L_29:
        /*0068*/ 	.byte	0x04, 0x17
        /*006a*/ 	.short	(.L_31 - .L_30)
.L_30:
        /*006c*/ 	.word	0x00000000
        /*0070*/ 	.short	0x0009
        /*0072*/ 	.short	0x0030
        /*0074*/ 	.byte	0x00, 0xf0, 0x11, 0x00


	//----- nvinfo : EIATTR_KPARAM_INFO
	.align		4
.L_31:
        /*0078*/ 	.byte	0x04, 0x17
        /*007a*/ 	.short	(.L_33 - .L_32)
.L_32:
        /*007c*/ 	.word	0x00000000
        /*0080*/ 	.short	0x0008
        /*0082*/ 	.short	0x0028
        /*0084*/ 	.byte	0x00, 0xf5, 0x21, 0x00


	//----- nvinfo : EIATTR_KPARAM_INFO
	.align		4
.L_33:
        /*0088*/ 	.byte	0x04, 0x17
        /*008a*/ 	.short	(.L_35 - .L_34)
.L_34:
        /*008c*/ 	.word	0x00000000
        /*0090*/ 	.short	0x0007
        /*0092*/ 	.short	0x0020
        /*0094*/ 	.byte	0x00, 0xf0, 0x11, 0x00


	//----- nvinfo : EIATTR_KPARAM_INFO
	.align		4
.L_35:
        /*0098*/ 	.byte	0x04, 0x17
        /*009a*/ 	.short	(.L_37 - .L_36)
.L_36:
        /*009c*/ 	.word	0x00000000
        /*00a0*/ 	.short	0x0006
        /*00a2*/ 	.short	0x001c
        /*00a4*/ 	.byte	0x00, 0xf0, 0x11, 0x00


	//----- nvinfo : EIATTR_KPARAM_INFO
	.align		4
.L_37:
        /*00a8*/ 	.byte	0x04, 0x17
        /*00aa*/ 	.short	(.L_39 - .L_38)
.L_38:
        /*00ac*/ 	.word	0x00000000
        /*00b0*/ 	.short	0x0005
        /*00b2*/ 	.short	0x0018
        /*00b4*/ 	.byte	0x00, 0xf0, 0x11, 0x00


	//----- nvinfo : EIATTR_KPARAM_INFO
	.align		4
.L_39:
        /*00b8*/ 	.byte	0x04, 0x17
        /*00ba*/ 	.short	(.L_41 - .L_40)
.L_40:
        /*00bc*/ 	.word	0x00000000
        /*00c0*/ 	.short	0x0004
        /*00c2*/ 	.short	0x0014
        /*00c4*/ 	.byte	0x00, 0xf0, 0x11, 0x00


	//----- nvinfo : EIATTR_KPARAM_INFO
	.align		4
.L_41:
        /*00c8*/ 	.byte	0x04, 0x17
        /*00ca*/ 	.short	(.L_43 - .L_42)
.L_42:
        /*00cc*/ 	.word	0x00000000
        /*00d0*/ 	.short	0x0003
        /*00d2*/ 	.short	0x0010
        /*00d4*/ 	.byte	0x00, 0xf0, 0x11, 0x00


	//----- nvinfo : EIATTR_KPARAM_INFO
	.align		4
.L_43:
        /*00d8*/ 	.byte	0x04, 0x17
        /*00da*/ 	.short	(.L_45 - .L_44)
.L_44:
        /*00dc*/ 	.word	0x00000000
        /*00e0*/ 	.short	0x0002
        /*00e2*/ 	.short	0x0008
        /*00e4*/ 	.byte	0x00, 0xf5, 0x21, 0x00


	//----- nvinfo : EIATTR_KPARAM_INFO
	.align		4
.L_45:
        /*00e8*/ 	.byte	0x04, 0x17
        /*00ea*/ 	.short	(.L_47 - .L_46)
.L_46:
        /*00ec*/ 	.word	0x00000000
        /*00f0*/ 	.short	0x0001
        /*00f2*/ 	.short	0x0004
        /*00f4*/ 	.byte	0x00, 0xf0, 0x11, 0x00


	//----- nvinfo : EIATTR_KPARAM_INFO
	.align		4
.L_47:
        /*00f8*/ 	.byte	0x04, 0x17
        /*00fa*/ 	.short	(.L_49 - .L_48)
.L_48:
        /*00fc*/ 	.word	0x00000000
        /*0100*/ 	.short	0x0000
        /*0102*/ 	.short	0x0000
        /*0104*/ 	.byte	0x00, 0xf0, 0x11, 0x00


	//----- nvinfo : EIATTR_SPARSE_MMA_MASK
	.align		4
.L_49:
        /*0108*/ 	.byte	0x03, 0x50
        /*010a*/ 	.short	0x0000


	//----- nvinfo : EIATTR_MAXREG_COUNT
	.align		4
        /*010c*/ 	.byte	0x03, 0x1b
        /*010e*/ 	.short	0x00ff


	//----- nvinfo : EIATTR_MERCURY_ISA_VERSION
	.align		4
        /*0110*/ 	.byte	0x03, 0x5f
        /*0112*/ 	.short	0x0101


	//----- nvinfo : EIATTR_VRC_CTA_INIT_COUNT
	.align		4
        /*0114*/ 	.byte	0x02, 0x4a
	.zero		1
	.zero		1


	//----- nvinfo : EIATTR_EXIT_INSTR_OFFSETS
	.align		4
        /*0118*/ 	.byte	0x04, 0x1c
        /*011a*/ 	.short	(.L_51 - .L_50)


	//   ....[0]....
.L_50:
        /*011c*/ 	.word	0x00000120


	//   ....[1]....
        /*0120*/ 	.word	0x00000530


	//   ....[2]....
        /*0124*/ 	.word	0x00000640


	//----- nvinfo : EIATTR_CRS_STACK_SIZE
	.align		4
.L_51:
        /*0128*/ 	.byte	0x04, 0x1e
        /*012a*/ 	.short	(.L_53 - .L_52)
.L_52:
        /*012c*/ 	.word	0x00000000


	//----- nvinfo : EIATTR_CBANK_PARAM_SIZE
	.align		4
.L_53:
        /*0130*/ 	.byte	0x03, 0x19
        /*0132*/ 	.short	0x0054


	//----- nvinfo : EIATTR_PARAM_CBANK
	.align		4
        /*0134*/ 	.byte	0x04, 0x0a
        /*0136*/ 	.short	(.L_55 - .L_54)
	.align		4
.L_54:
        /*0138*/ 	.word	index@(.nv.constant0.Overlay_Cuda_ushort)
        /*013c*/ 	.short	0x0380
        /*013e*/ 	.short	0x0054


	//----- nvinfo : EIATTR_SW_WAR
	.align		4
.L_55:
        /*0140*/ 	.byte	0x04, 0x36
        /*0142*/ 	.short	(.L_57 - .L_56)
.L_56:
        /*0144*/ 	.word	0x00000008
.L_57:


//--------------------- .nv.info.Overlay_Cuda_uchar --------------------------
	.section	.nv.info.Overlay_Cuda_uchar,"",@"SHT_CUDA_INFO"
	.sectionflags	@""
	.align	4


	//----- nvinfo : EIATTR_CUDA_API_VERSION
	.align		4
        /*0000*/ 	.byte	0x04, 0x37
        /*0002*/ 	.short	(.L_59 - .L_58)
.L_58:
        /*0004*/ 	.word	0x00000082


	//----- nvinfo : EIATTR_KPARAM_INFO
	.align		4
.L_59:
        /*0008*/ 	.byte	0x04, 0x17
        /*000a*/ 	.short	(.L_61 - .L_60)
.L_60:
        /*000c*/ 	.word	0x00000000
        /*0010*/ 	.short	0x000f
        /*0012*/ 	.short	0x0050
        /*0014*/ 	.byte	0x00, 0xf0, 0x11, 0x00


	//----- nvinfo : EIATTR_KPARAM_INFO
	.align		4
.L_61:
        /*0018*/ 	.byte	0x04, 0x17
        /*001a*/ 	.short	(.L_63 - .L_62)
.L_62:
        /*001c*/ 	.word	0x00000000
        /*0020*/ 	.short	0x000e
        /*0022*/ 	.short	0x004c
        /*0024*/ 	.byte	0x00, 0xf0, 0x11, 0x00


	//----- nvinfo : EIATTR_KPARAM_INFO
	.align		4
.L_63:
        /*0028*/ 	.byte	0x04, 0x17
        /*002a*/ 	.short	(.L_65 - .L_64)
.L_64:
        /*002c*/ 	.word	0x00000000
        /*0030*/ 	.short	0x000d
        /*0032*/ 	.short	0x0048
        /*0034*/ 	.byte	0x00, 0xf0, 0x11, 0x00


	//----- nvinfo : EIATTR_KPARAM_INFO
	.align		4
.L_65:
        /*0038*/ 	.byte	0x04, 0x17
        /*003a*/ 	.short	(.L_67 - .L_66)
.L_66:
        /*003c*/ 	.word	0x00000000
        /*0040*/ 	.short	0x000c
        /*0042*/ 	.short	0x0040
        /*0044*/ 	.byte	0x00, 0xf5, 0x21, 0x00


	//----- nvinfo : EIATTR_KPARAM_INFO
	.align		4
.L_67:
        /*0048*/ 	.byte	0x04, 0x17
        /*004a*/ 	.short	(.L_69 - .L_68)
.L_68:
        /*004c*/ 	.word	0x00000000
        /*0050*/ 	.short	0x000b
        /*0052*/ 	.short	0x0038
        /*0054*/ 	.byte	0x00, 0xf0, 0x11, 0x00


	//----- nvinfo : EIATTR_KPARAM_INFO
	.align		4
.L_69:
        /*0058*/ 	.byte	0x04, 0x17
        /*005a*/ 	.short	(.L_71 - .L_70)
.L_70:
        /*005c*/ 	.word	0x00000000
        /*0060*/ 	.short	0x000a
        /*0062*/ 	.short	0x0034
        /*0064*/ 	.byte	0x00, 0xf0, 0x11, 0x00


	//----- nvinfo : EIATTR_KPARAM_INFO
	.align		4
.L_71:
        /*0068*/ 	.byte	0x04, 0x17
        /*006a*/ 	.short	(.L_73 - .L_72)
.L_72:
        /*006c*/ 	.word	0x00000000
        /*0070*/ 	.short	0x0009
        /*0072*/ 	.short	0x0030
        /*0074*/ 	.byte	0x00, 0xf0, 0x11, 0x00


	//----- nvinfo : EIATTR_KPARAM_INFO
	.align		4
.L_73:
        /*0078*/ 	.byte	0x04, 0x17
        /*007a*/ 	.short	(.L_75 - .L_74)
.L_74:
        /*007c*/ 	.word	0x00000000
        /*0080*/ 	.short	0x0008
        /*0082*/ 	.short	0x0028
        /*0084*/ 	.byte	0x00, 0xf5, 0x21, 0x00


	//----- nvinfo : EIATTR_KPARAM_INFO
	.align		4
.L_75:
        /*0088*/ 	.byte	0x04, 0x17
        /*008a*/ 	.short	(.L_77 - .L_76)
.L_76:
        /*008c*/ 	.word	0x00000000
        /*0090*/ 	.short	0x0007
        /*0092*/ 	.short	0x0020
        /*0094*/ 	.byte	0x00, 0xf0, 0x11, 0x00


	//----- nvinfo : EIATTR_KPARAM_INFO
	.align		4
.L_77:
        /*0098*/ 	.byte	0x04, 0x17
        /*009a*/ 	.short	(.L_79 - .L_78)
.L_78:
        /*009c*/ 	.word	0x00000000
        /*00a0*/ 	.short	0x0006
        /*00a2*/ 	.short	0x001c
        /*00a4*/ 	.byte	0x00, 0xf0, 0x11, 0x00


	//----- nvinfo : EIATTR_KPARAM_INFO
	.align		4
.L_79:
        /*00a8*/ 	.byte	0x04, 0x17
        /*00aa*/ 	.short	(.L_81 - .L_80)
.L_80:
        /*00ac*/ 	.word	0x00000000
        /*00b0*/ 	.short	0x0005
        /*00b2*/ 	.short	0x0018
        /*00b4*/ 	.byte	0x00, 0xf0, 0x11, 0x00


	//----- nvinfo : EIATTR_KPARAM_INFO
	.align		4
.L_81:
        /*00b8*/ 	.byte	0x04, 0x17
        /*00ba*/ 	.short	(.L_83 - .L_82)
.L_82:
        /*00bc*/ 	.word	0x00000000
        /*00c0*/ 	.short	0x0004
        /*00c2*/ 	.short	0x0014
        /*00c4*/ 	.byte	0x00, 0xf0, 0x11, 0x00


	//----- nvinfo : EIATTR_KPARAM_INFO
	.align		4
.L_83:
        /*00c8*/ 	.byte	0x04, 0x17
        /*00ca*/ 	.short	(.L_85 - .L_84)
.L_84:
        /*00cc*/ 	.word	0x00000000
        /*00d0*/ 	.short	0x0003
        /*00d2*/ 	.short	0x0010
        /*00d4*/ 	.byte	0x00, 0xf0, 0x11, 0x00


	//----- nvinfo : EIATTR_KPARAM_INFO
	.align		4
.L_85:
        /*00d8*/ 	.byte	0x04, 0x17
        /*00da*/ 	.short	(.L_87 - .L_86)
.L_86:
        /*00dc*/ 	.word	0x00000000
        /*00e0*/ 	.short	0x0002
        /*00e2*/ 	.short	0x0008
        /*00e4*/ 	.byte	0x00, 0xf5, 0x21, 0x00


	//----- nvinfo : EIATTR_KPARAM_INFO
	.align		4
.L_87:
        /*00e8*/ 	.byte	0x04, 0x17
        /*00ea*/ 	.short	(.L_89 - .L_88)
.L_88:
        /*00ec*/ 	.word	0x00000000
        /*00f0*/ 	.short	0x0001
        /*00f2*/ 	.short	0x0004
        /*00f4*/ 	.byte	0x00, 0xf0, 0x11, 0x00


	//----- nvinfo : EIATTR_KPARAM_INFO
	.align		4
.L_89:
        /*00f8*/ 	.byte	0x04, 0x17
        /*00fa*/ 	.short	(.L_91 - .L_90)
.L_90:
        /*00fc*/ 	.word	0x00000000
        /*0100*/ 	.short	0x0000
        /*0102*/ 	.short	0x0000
        /*0104*/ 	.byte	0x00, 0xf0, 0x11, 0x00


	//----- nvinfo : EIATTR_SPARSE_MMA_MASK
	.align		4
.L_91:
        /*0108*/ 	.byte	0x03, 0x50
        /*010a*/ 	.short	0x0000


	//----- nvinfo : EIATTR_MAXREG_COUNT
	.align		4
        /*010c*/ 	.byte	0x03, 0x1b
        /*010e*/ 	.short	0x00ff


	//----- nvinfo : EIATTR_MERCURY_ISA_VERSION
	.align		4
        /*0110*/ 	.byte	0x03, 0x5f
        /*0112*/ 	.short	0x0101


	//----- nvinfo : EIATTR_VRC_CTA_INIT_COUNT
	.align		4
        /*0114*/ 	.byte	0x02, 0x4a
	.zero		1
	.zero		1


	//----- nvinfo : EIATTR_EXIT_INSTR_OFFSETS
	.align		4
        /*0118*/ 	.byte	0x04, 0x1c
        /*011a*/ 	.short	(.L_93 - .L_92)


	//   ....[0]....
.L_92:
        /*011c*/ 	.word	0x00000120


	//   ....[1]....
        /*0120*/ 	.word	0x00000530


	//   ....[2]....
        /*0124*/ 	.word	0x00000650


	//----- nvinfo : EIATTR_CRS_STACK_SIZE
	.align		4
.L_93:
        /*0128*/ 	.byte	0x04, 0x1e
        /*012a*/ 	.short	(.L_95 - .L_94)
.L_94:
        /*012c*/ 	.word	0x00000000


	//----- nvinfo : EIATTR_CBANK_PARAM_SIZE
	.align		4
.L_95:
        /*0130*/ 	.byte	0x03, 0x19
        /*0132*/ 	.short	0x0054


	//----- nvinfo : EIATTR_PARAM_CBANK
	.align		4
        /*0134*/ 	.byte	0x04, 0x0a
        /*0136*/ 	.short	(.L_97 - .L_96)
	.align		4
.L_96:
        /*0138*/ 	.word	index@(.nv.constant0.Overlay_Cuda_uchar)
        /*013c*/ 	.short	0x0380
        /*013e*/ 	.short	0x0054


	//----- nvinfo : EIATTR_SW_WAR
	.align		4
.L_97:
        /*0140*/ 	.byte	0x04, 0x36
        /*0142*/ 	.short	(.L_99 - .L_98)
.L_98:
        /*0144*/ 	.word	0x00000008
.L_99:


//--------------------- .nv.callgraph             --------------------------
	.section	.nv.callgraph,"",@"SHT_CUDA_CALLGRAPH"
	.align	4
	.sectionentsize	8
	.align		4
        /*0000*/ 	.word	0x00000000
	.align		4
        /*0004*/ 	.word	0xffffffff
	.align		4
        /*0008*/ 	.word	0x00000000
	.align		4
        /*000c*/ 	.word	0xfffffffe
	.align		4
        /*0010*/ 	.word	0x00000000
	.align		4
        /*0014*/ 	.word	0xfffffffd
	.align		4
        /*0018*/ 	.word	0x00000000
	.align		4
        /*001c*/ 	.word	0xfffffffc


//--------------------- .text.Overlay_Cuda_ushort --------------------------
	.section	.text.Overlay_Cuda_ushort,"ax",@progbits
	.align	128
        .global         Overlay_Cuda_ushort
        .type           Overlay_Cuda_ushort,@function
        .size           Overlay_Cuda_ushort,(.L_x_34 - Overlay_Cuda_ushort)
        .other          Overlay_Cuda_ushort,@"STO_CUDA_ENTRY STV_DEFAULT"
Overlay_Cuda_ushort:
.text.Overlay_Cuda_ushort:
[----:B------:R-:W-:Y:S01]  /*0000*/  LDC R1, c[0x0][0x37c] ;  /* 0x0000df00ff017b82 */ /* 0x000fe20000000800 */
[----:B------:R-:W0:Y:S07]  /*0010*/  S2R R3, SR_TID.Y ;  /* 0x0000000000037919 */ /* 0x000e2e0000002200 */
[----:B------:R-:W1:Y:S01]  /*0020*/  LDC R5, c[0x0][0x360] ;  /* 0x0000d800ff057b82 */ /* 0x000e620000000800 */
[----:B------:R-:W2:Y:S01]  /*0030*/  LDCU UR5, c[0x0][0x3b8] ;  /* 0x00007700ff0577ac */ /* 0x000ea20008000800 */
[----:B------:R-:W1:Y:S01]  /*0040*/  S2R R0, SR_TID.X ;  /* 0x0000000000007919 */ /* 0x000e620000002100 */
[----:B------:R-:W2:Y:S05]  /*0050*/  LDCU.64 UR8, c[0x0][0x380] ;  /* 0x00007000ff0877ac */ /* 0x000eaa0008000a00 */
[----:B------:R-:W0:Y:S01]  /*0060*/  S2UR UR7, SR_CTAID.Y ;  /* 0x00000000000779c3 */ /* 0x000e220000002600 */
[----:B------:R-:W3:Y:S07]  /*0070*/  LDCU UR4, c[0x0][0x3b4] ;  /* 0x00007680ff0477ac */ /* 0x000eee0008000800 */
[----:B------:R-:W0:Y:S01]  /*0080*/  LDC R4, c[0x0][0x364] ;  /* 0x0000d900ff047b82 */ /* 0x000e220000000800 */
[----:B--2---:R-:W-:-:S07]  /*0090*/  UIADD3 UR5, UPT, UPT, UR5, UR9, URZ ;  /* 0x0000000905057290 */ /* 0x004fce000fffe0ff */
[----:B------:R-:W1:Y:S01]  /*00a0*/  S2UR UR6, SR_CTAID.X ;  /* 0x00000000000679c3 */ /* 0x000e620000002500 */
[----:B---3--:R-:W-:Y:S01]  /*00b0*/  UIADD3 UR4, UPT, UPT, UR4, UR8, URZ ;  /* 0x0000000804047290 */ /* 0x008fe2000fffe0ff */
[----:B0-----:R-:W-:-:S05]  /*00c0*/  IMAD R4, R4, UR7, R3 ;  /* 0x0000000704047c24 */ /* 0x001fca000f8e0203 */
[----:B------:R-:W-:Y:S01]  /*00d0*/  ISETP.GE.AND P0, PT, R4, UR5, PT ;  /* 0x0000000504007c0c */ /* 0x000fe2000bf06270 */
[----:B-1----:R-:W-:-:S05]  /*00e0*/  IMAD R5, R5, UR6, R0 ;  /* 0x0000000605057c24 */ /* 0x002fca000f8e0200 */
[----:B------:R-:W-:-:S04]  /*00f0*/  ISETP.GE.OR P0, PT, R5, UR4, P0 ;  /* 0x0000000405007c0c */ /* 0x000fc80008706670 */
[----:B------:R-:W-:-:S04]  /*0100*/  ISETP.LT.OR P0, PT, R5, UR8, P0 ;  /* 0x0000000805007c0c */ /* 0x000fc80008701670 */
[----:B------:R-:W-:-:S13]  /*0110*/  ISETP.LT.OR P0, PT, R4, UR9, P0 ;  /* 0x0000000904007c0c */ /* 0x000fda0008701670 */
[----:B------:R-:W-:Y:S05]  /*0120*/  @P0 EXIT ;  /* 0x000000000000094d */ /* 0x000fea0003800000 */
[----:B------:R-:W0:Y:S01]  /*0130*/  LDCU UR4, c[0x0][0x3c8] ;  /* 0x00007900ff0477ac */ /* 0x000e220008000800 */
[----:B------:R-:W-:Y:S02]  /*0140*/  VIADD R3, R5, -UR8 ;  /* 0x8000000805037c36 */ /* 0x000fe40008000000 */
[----:B------:R-:W-:Y:S01]  /*0150*/  VIADD R2, R4, -UR9 ;  /* 0x8000000904027c36 */ /* 0x000fe20008000000 */
[----:B------:R-:W1:Y:S01]  /*0160*/  LDCU.64 UR6, c[0x0][0x358] ;  /* 0x00006b00ff0677ac */ /* 0x000e620008000a00 */
[----:B------:R-:W-:Y:S01]  /*0170*/  IMAD.MOV.U32 R0, RZ, RZ, 0x3f800000 ;  /* 0x3f800000ff007424 */ /* 0x000fe200078e00ff */
[----:B0-----:R-:W-:-:S09]  /*0180*/  UISETP.NE.AND UP0, UPT, UR4, URZ, UPT ;  /* 0x000000ff0400728c */ /* 0x001fd2000bf05270 */
[----:B-1----:R-:W-:Y:S05]  /*0190*/  BRA.U !UP0, `(.L_x_0) ;  /* 0x0000000108647547 */ /* 0x002fea000b800000 */
[----:B------:R-:W0:Y:S01]  /*01a0*/  LDCU UR5, c[0x0][0x3cc] ;  /* 0x00007980ff0577ac */ /* 0x000e220008000800 */
[----:B------:R-:W-:Y:S01]  /*01b0*/  IMAD R7, R2, UR4, RZ ;  /* 0x0000000402077c24 */ /* 0x000fe2000f8e02ff */
[----:B------:R-:W1:Y:S01]  /*01c0*/  LDCU UR8, c[0x0][0x3d0] ;  /* 0x00007a00ff0877ac */ /* 0x000e620008000800 */
[----:B------:R-:W2:Y:S01]  /*01d0*/  LDCU.64 UR10, c[0x0][0x3c0] ;  /* 0x00007800ff0a77ac */ /* 0x000ea20008000a00 */
[----:B0-----:R-:W-:-:S04]  /*01e0*/  IMAD R0, R3, UR5, RZ ;  /* 0x0000000503007c24 */ /* 0x001fc8000f8e02ff */
[----:B-1----:R-:W-:-:S05]  /*01f0*/  IMAD R0, R7, UR8, R0 ;  /* 0x0000000807007c24 */ /* 0x002fca000f8e0200 */
[----:B--2---:R-:W-:-:S04]  /*0200*/  IADD3 R6, P0, PT, R0, UR10, RZ ;  /* 0x0000000a00067c10 */ /* 0x004fc8000ff1e0ff */
[----:B------:R-:W-:-:S05]  /*0210*/  LEA.HI.X.SX32 R7, R0, UR11, 0x1, P0 ;  /* 0x0000000b00077c11 */ /* 0x000fca00080f0eff */
[----:B------:R-:W2:Y:S01]  /*0220*/  LDG.E.U8 R0, desc[UR6][R6.64] ;  /* 0x0000000606007981 */ /* 0x000ea2000c1e1100 */
[----:B------:R-:W-:Y:S01]  /*0230*/  IMAD.MOV.U32 R8, RZ, RZ, 0x3f800000 ;  /* 0x3f800000ff087424 */ /* 0x000fe200078e00ff */
[----:B------:R-:W-:Y:S01]  /*0240*/  BSSY.RECONVERGENT B1, `(.L_x_1) ;  /* 0x000000d000017945 */ /* 0x000fe20003800200 */
[----:B------:R-:W-:-:S04]  /*0250*/  IMAD.MOV.U32 R9, RZ, RZ, 0x3b808081 ;  /* 0x3b808081ff097424 */ /* 0x000fc800078e00ff */
[----:B------:R-:W-:-:S04]  /*0260*/  FFMA R8, R9, -255, R8 ;  /* 0xc37f000009087823 */ /* 0x000fc80000000008 */
[----:B------:R-:W-:Y:S01]  /*0270*/  FFMA R9, R8, R9, 0.0039215688593685626984 ;  /* 0x3b80808108097423 */ /* 0x000fe20000000009 */
[----:B--2---:R-:W-:-:S04]  /*0280*/  I2FP.F32.U32 R0, R0 ;  /* 0x0000000000007245 */ /* 0x004fc80000201000 */
[----:B------:R-:W0:Y:S01]  /*0290*/  FCHK P0, R0, 255 ;  /* 0x437f000000007902 */ /* 0x000e220000000000 */
[----:B------:R-:W-:-:S04]  /*02a0*/  FFMA R8, R0, R9, RZ ;  /* 0x0000000900087223 */ /* 0x000fc800000000ff */
[----:B------:R-:W-:-:S04]  /*02b0*/  FFMA R10, R8, -255, R0 ;  /* 0xc37f0000080a7823 */ /* 0x000fc80000000000 */
[----:B------:R-:W-:Y:S01]  /*02c0*/  FFMA R8, R9, R10, R8 ;  /* 0x0000000a09087223 */ /* 0x000fe20000000008 */
[----:B0-----:R-:W-:Y:S06]  /*02d0*/  @!P0 BRA `(.L_x_2) ;  /* 0x00000000000c8947 */ /* 0x001fec0003800000 */
[----:B------:R-:W-:-:S07]  /*02e0*/  MOV R6, 0x300 ;  /* 0x0000030000067802 */ /* 0x000fce0000000f00 */
[----:B------:R-:W-:Y:S05]  /*02f0*/  CALL.REL.NOINC `($__internal_0_$__cuda_sm3x_div_rn_noftz_f32_slowpath) ;  /* 0x0000000000d47944 */ /* 0x000fea0003c00000 */
[----:B------:R-:W-:-:S07]  /*0300*/  IMAD.MOV.U32 R8, RZ, RZ, R0 ;  /* 0x000000ffff087224 */ /* 0x000fce00078e0000 */
.L_x_2:
[----:B------:R-:W-:Y:S05]  /*0310*/  BSYNC.RECONVERGENT B1 ;  /* 0x0000000000017941 */ /* 0x000fea0003800200 */
.L_x_1:
[----:B------:R-:W-:-:S07]  /*0320*/  IMAD.MOV.U32 R0, RZ, RZ, R8 ;  /* 0x000000ffff007224 */ /* 0x000fce00078e0008 */
.L_x_0:
[----:B------:R-:W0:Y:S02]  /*0330*/  LDCU.128 UR8, c[0x0][0x390] ;  /* 0x00007200ff0877ac */ /* 0x000e240008000c00 */
[----:B0-----:R-:W-:Y:S02]  /*0340*/  UISETP.GT.AND UP0, UPT, UR9, 0x1, UPT ;  /* 0x000000010900788c */ /* 0x001fe4000bf04270 */
[----:B------:R-:W-:Y:S01]  /*0350*/  IMAD R5, R5, UR9, RZ ;  /* 0x0000000905057c24 */ /* 0x000fe2000f8e02ff */
[----:B------:R-:W-:Y:S02]  /*0360*/  USHF.R.S32.HI UR5, URZ, 0x1, UR8 ;  /* 0x00000001ff057899 */ /* 0x000fe40008011408 */
[----:B------:R-:W-:Y:S02]  /*0370*/  USEL UR4, UR10, URZ, UP0 ;  /* 0x000000ff0a047287 */ /* 0x000fe40008000000 */
[----:B------:R-:W-:Y:S02]  /*0380*/  UISETP.GE.AND UP0, UPT, UR11, 0x9, UPT ;  /* 0x000000090b00788c */ /* 0x000fe4000bf06270 */
[----:B------:R-:W-:-:S04]  /*0390*/  IMAD R5, R4, UR5, R5 ;  /* 0x0000000504057c24 */ /* 0x000fc8000f8e0205 */
[----:B------:R-:W-:-:S03]  /*03a0*/  VIADD R9, R5, UR4 ;  /* 0x0000000405097c36 */ /* 0x000fc60008000000 */
[----:B------:R-:W-:Y:S05]  /*03b0*/  BRA.U !UP0, `(.L_x_3) ;  /* 0x0000000108607547 */ /* 0x000fea000b800000 */
[----:B------:R-:W0:Y:S01]  /*03c0*/  LDCU UR4, c[0x0][0x3b0] ;  /* 0x00007600ff0477ac */ /* 0x000e220008000800 */
[----:B------:R-:W1:Y:S01]  /*03d0*/  LDC.64 R6, c[0x0][0x388] ;  /* 0x0000e200ff067b82 */ /* 0x000e620000000a00 */
[----:B------:R-:W2:Y:S01]  /*03e0*/  LDCU.64 UR8, c[0x0][0x3a8] ;  /* 0x00007500ff0877ac */ /* 0x000ea20008000a00 */
[----:B------:R-:W3:Y:S01]  /*03f0*/  LDCU UR5, c[0x0][0x3a0] ;  /* 0x00007400ff0577ac */ /* 0x000ee20008000800 */
[----:B0-----:R-:W-:-:S05]  /*0400*/  IMAD R5, R2, UR4, R3 ;  /* 0x0000000402057c24 */ /* 0x001fca000f8e0203 */
[----:B--2---:R-:W-:Y:S01]  /*0410*/  IADD3 R4, P0, PT, R5, UR8, RZ ;  /* 0x0000000805047c10 */ /* 0x004fe2000ff1e0ff */
[----:B-1----:R-:W-:-:S03]  /*0420*/  IMAD.WIDE R2, R9, 0x2, R6 ;  /* 0x0000000209027825 */ /* 0x002fc600078e0206 */
[----:B------:R-:W-:Y:S02]  /*0430*/  LEA.HI.X.SX32 R5, R5, UR9, 0x1, P0 ;  /* 0x0000000905057c11 */ /* 0x000fe400080f0eff */
[----:B------:R-:W3:Y:S04]  /*0440*/  LDG.E.U16 R6, desc[UR6][R2.64] ;  /* 0x0000000602067981 */ /* 0x000ee8000c1e1500 */
[----:B------:R-:W2:Y:S01]  /*0450*/  LDG.E.U8 R4, desc[UR6][R4.64] ;  /* 0x0000000604047981 */ /* 0x000ea2000c1e1100 */
[----:B------:R-:W-:Y:S01]  /*0460*/  UIADD3 UR4, UPT, UPT, UR11, -0x8, URZ ;  /* 0xfffffff80b047890 */ /* 0x000fe2000fffe0ff */
[----:B---3--:R-:W-:Y:S02]  /*0470*/  SHF.R.U32.HI R6, RZ, UR5, R6 ;  /* 0x00000005ff067c19 */ /* 0x008fe40008011606 */
[----:B--2---:R-:W-:-:S02]  /*0480*/  I2FP.F32.U32 R7, R4 ;  /* 0x0000000400077245 */ /* 0x004fc40000201000 */
[----:B------:R-:W-:-:S03]  /*0490*/  I2FP.F32.U32 R9, R6 ;  /* 0x0000000600097245 */ /* 0x000fc60000201000 */
[----:B------:R-:W-:Y:S01]  /*04a0*/  FMUL R7, R7, R0 ;  /* 0x0000000007077220 */ /* 0x000fe20000400000 */
[----:B------:R-:W-:-:S04]  /*04b0*/  FADD R0, -R0, 1 ;  /* 0x3f80000000007421 */ /* 0x000fc80000000100 */
[----:B------:R-:W-:Y:S01]  /*04c0*/  FMUL R9, R0, R9 ;  /* 0x0000000900097220 */ /* 0x000fe20000400000 */
[----:B------:R-:W0:Y:S08]  /*04d0*/  F2I.U32.TRUNC.NTZ R7, R7 ;  /* 0x0000000700077305 */ /* 0x000e30000020f000 */
[----:B------:R-:W1:Y:S01]  /*04e0*/  F2I.U32.TRUNC.NTZ R9, R9 ;  /* 0x0000000900097305 */ /* 0x000e62000020f000 */
[----:B0-----:R-:W-:-:S05]  /*04f0*/  SHF.L.U32 R0, R7, UR4, RZ ;  /* 0x0000000407007c19 */ /* 0x001fca00080006ff */
[----:B-1----:R-:W-:-:S05]  /*0500*/  IMAD.IADD R0, R0, 0x1, R9 ;  /* 0x0000000100007824 */ /* 0x002fca00078e0209 */
[----:B------:R-:W-:-:S05]  /*0510*/  SHF.L.U32 R5, R0, UR5, RZ ;  /* 0x0000000500057c19 */ /* 0x000fca00080006ff */
[----:B------:R-:W-:Y:S01]  /*0520*/  STG.E.U16 desc[UR6][R2.64], R5 ;  /* 0x0000000502007986 */ /* 0x000fe2000c101506 */
[----:B------:R-:W-:Y:S05]  /*0530*/  EXIT ;  /* 0x000000000000794d */ /* 0x000fea0003800000 */
.L_x_3:
[----:B------:R-:W0:Y:S01]  /*0540*/  LDC.64 R4, c[0x0][0x388] ;  /* 0x0000e200ff047b82 */ /* 0x000e220000000a00 */
[----:B------:R-:W1:Y:S01]  /*0550*/  LDCU UR4, c[0x0][0x3b0] ;  /* 0x00007600ff0477ac */ /* 0x000e620008000800 */
[----:B------:R-:W2:Y:S01]  /*0560*/  LDCU.64 UR8, c[0x0][0x3a8] ;  /* 0x00007500ff0877ac */ /* 0x000ea20008000a00 */
[----:B-1----:R-:W-:-:S05]  /*0570*/  IMAD R3, R2, UR4, R3 ;  /* 0x0000000402037c24 */ /* 0x002fca000f8e0203 */
[----:B--2---:R-:W-:Y:S01]  /*0580*/  IADD3 R2, P0, PT, R3, UR8, RZ ;  /* 0x0000000803027c10 */ /* 0x004fe2000ff1e0ff */
[----:B0-----:R-:W-:-:S03]  /*0590*/  IMAD.WIDE R4, R9, 0x2, R4 ;  /* 0x0000000209047825 */ /* 0x001fc600078e0204 */
[----:B------:R-:W-:Y:S02]  /*05a0*/  LEA.HI.X.SX32 R3, R3, UR9, 0x1, P0 ;  /* 0x0000000903037c11 */ /* 0x000fe400080f0eff */
[----:B------:R-:W2:Y:S04]  /*05b0*/  LDG.E.U16 R6, desc[UR6][R4.64] ;  /* 0x0000000604067981 */ /* 0x000ea8000c1e1500 */
[----:B------:R-:W3:Y:S01]  /*05c0*/  LDG.E.U8 R2, desc[UR6][R2.64] ;  /* 0x0000000602027981 */ /* 0x000ee2000c1e1100 */
[----:B------:R-:W-:Y:S01]  /*05d0*/  FADD R9, -R0, 1 ;  /* 0x3f80000000097421 */ /* 0x000fe20000000100 */
[----:B--2---:R-:W-:Y:S02]  /*05e0*/  I2FP.F32.U32 R6, R6 ;  /* 0x0000000600067245 */ /* 0x004fe40000201000 */
[----:B---3--:R-:W-:-:S03]  /*05f0*/  I2FP.F32.U32 R7, R2 ;  /* 0x0000000200077245 */ /* 0x008fc60000201000 */
[----:B------:R-:W-:-:S04]  /*0600*/  FMUL R6, R9, R6 ;  /* 0x0000000609067220 */ /* 0x000fc80000400000 */
[----:B------:R-:W-:-:S04]  /*0610*/  FFMA R6, R7, R0, R6 ;  /* 0x0000000007067223 */ /* 0x000fc80000000006 */
[----:B------:R-:W0:Y:S02]  /*0620*/  F2I.U32.TRUNC.NTZ R7, R6 ;  /* 0x0000000600077305 */ /* 0x000e24000020f000 */
[----:B0-----:R-:W-:Y:S01]  /*0630*/  STG.E.U16 desc[UR6][R4.64], R7 ;  /* 0x0000000704007986 */ /* 0x001fe2000c101506 */
[----:B------:R-:W-:Y:S05]  /*0640*/  EXIT ;  /* 0x000000000000794d */ /* 0x000fea0003800000 */
        .weak           $__internal_0_$__cuda_sm3x_div_rn_noftz_f32_slowpath
        .type           $__internal_0_$__cuda_sm3x_div_rn_noftz_f32_slowpath,@function
        .size           $__internal_0_$__cuda_sm3x_div_rn_noftz_f32_slowpath,(.L_x_34 - $__internal_0_$__cuda_sm3x_div_rn_noftz_f32_slowpath)
$__internal_0_$__cuda_sm3x_div_rn_noftz_f32_slowpath:
[--C-:B------:R-:W-:Y:S01]  /*0650*/  SHF.R.U32.HI R7, RZ, 0x17, R0.reuse ;  /* 0x00000017ff077819 */ /* 0x100fe20000011600 */
[----:B------:R-:W-:Y:S04]  /*0660*/  BSSY.RECONVERGENT B0, `(.L_x_4) ;  /* 0x000005c000007945 */ /* 0x000fe80003800200 */
[----:B------:R-:W-:Y:S01]  /*0670*/  BSSY.RELIABLE B2, `(.L_x_5) ;  /* 0x000001a000027945 */ /* 0x000fe20003800100 */
[----:B------:R-:W-:Y:S01]  /*0680*/  IMAD.MOV.U32 R8, RZ, RZ, R0 ;  /* 0x000000ffff087224 */ /* 0x000fe200078e0000 */
[----:B------:R-:W-:-:S05]  /*0690*/  LOP3.LUT R7, R7, 0xff, RZ, 0xc0, !PT ;  /* 0x000000ff07077812 */ /* 0x000fca00078ec0ff */
[----:B------:R-:W-:-:S05]  /*06a0*/  VIADD R10, R7, 0xffffffff ;  /* 0xffffffff070a7836 */ /* 0x000fca0000000000 */
[----:B------:R-:W-:-:S13]  /*06b0*/  ISETP.GT.U32.OR P0, PT, R10, 0xfd, !PT ;  /* 0x000000fd0a00780c */ /* 0x000fda0007f04470 */
[----:B------:R-:W-:Y:S01]  /*06c0*/  @!P0 MOV R9, RZ ;  /* 0x000000ff00098202 */ /* 0x000fe20000000f00 */
[----:B------:R-:W-:Y:S06]  /*06d0*/  @!P0 BRA `(.L_x_6) ;  /* 0x00000000004c8947 */ /* 0x000fec0003800000 */
[----:B------:R-:W-:-:S13]  /*06e0*/  FSETP.GTU.FTZ.AND P0, PT, |R0|, +INF , PT ;  /* 0x7f8000000000780b */ /* 0x000fda0003f1c200 */
[----:B------:R-:W-:Y:S05]  /*06f0*/  @P0 BREAK.RELIABLE B2 ;  /* 0x0000000000020942 */ /* 0x000fea0003800100 */
[----:B------:R-:W-:Y:S05]  /*0700*/  @P0 BRA `(.L_x_7) ;  /* 0x0000000400400947 */ /* 0x000fea0003800000 */
[----:B------:R-:W-:-:S05]  /*0710*/  IMAD.MOV.U32 R9, RZ, RZ, 0x437f0000 ;  /* 0x437f0000ff097424 */ /* 0x000fca00078e00ff */
[----:B------:R-:W-:-:S13]  /*0720*/  LOP3.LUT P0, RZ, R9, 0x7fffffff, R8, 0xc8, !PT ;  /* 0x7fffffff09ff7812 */ /* 0x000fda000780c808 */
[----:B------:R-:W-:Y:S05]  /*0730*/  @!P0 BREAK.RELIABLE B2 ;  /* 0x0000000000028942 */ /* 0x000fea0003800100 */
[----:B------:R-:W-:Y:S05]  /*0740*/  @!P0 BRA `(.L_x_8) ;  /* 0x0000000400288947 */ /* 0x000fea0003800000 */
[----:B------:R-:W-:-:S13]  /*0750*/  LOP3.LUT P0, RZ, R8, 0x7fffffff, RZ, 0xc0, !PT ;  /* 0x7fffffff08ff7812 */ /* 0x000fda000780c0ff */
[----:B------:R-:W-:Y:S05]  /*0760*/  @!P0 BREAK.RELIABLE B2 ;  /* 0x0000000000028942 */ /* 0x000fea0003800100 */
[----:B------:R-:W-:Y:S05]  /*0770*/  @!P0 BRA `(.L_x_9) ;  /* 0x0000000400148947 */ /* 0x000fea0003800000 */
[----:B------:R-:W-:Y:S02]  /*0780*/  FSETP.NEU.FTZ.AND P0, PT, |R0|, +INF , PT ;  /* 0x7f8000000000780b */ /* 0x000fe40003f1d200 */
[----:B------:R-:W-:-:S04]  /*0790*/  LOP3.LUT P1, RZ, R9, 0x7fffffff, RZ, 0xc0, !PT ;  /* 0x7fffffff09ff7812 */ /* 0x000fc8000782c0ff */
[----:B------:R-:W-:-:S13]  /*07a0*/  PLOP3.LUT P0, PT, P0, P1, PT, 0x2f, 0xf2 ;  /* 0x0000000000f2781c */ /* 0x000fda0000702577 */
[----:B------:R-:W-:Y:S05]  /*07b0*/  @P0 BREAK.RELIABLE B2 ;  /* 0x0000000000020942 */ /* 0x000fea0003800100 */
[----:B------:R-:W-:Y:S05]  /*07c0*/  @P0 BRA `(.L_x_10) ;  /* 0x0000000000f40947 */ /* 0x000fea0003800000 */
[----:B------:R-:W-:-:S13]  /*07d0*/  ISETP.GE.AND P0, PT, R10, RZ, PT ;  /* 0x000000ff0a00720c */ /* 0x000fda0003f06270 */
[----:B------:R-:W-:Y:S02]  /*07e0*/  @P0 IMAD.MOV.U32 R9, RZ, RZ, RZ ;  /* 0x000000ffff090224 */ /* 0x000fe400078e00ff */
[----:B------:R-:W-:Y:S01]  /*07f0*/  @!P0 FFMA R8, R0, 1.84467440737095516160e+19, RZ ;  /* 0x5f80000000088823 */ /* 0x000fe200000000ff */
[----:B------:R-:W-:-:S07]  /*0800*/  @!P0 IMAD.MOV.U32 R9, RZ, RZ, -0x40 ;  /* 0xffffffc0ff098424 */ /* 0x000fce00078e00ff */
.L_x_6:
[----:B------:R-:W-:Y:S05]  /*0810*/  BSYNC.RELIABLE B2 ;  /* 0x0000000000027941 */ /* 0x000fea0003800100 */
.L_x_5:
[----:B------:R-:W-:Y:S01]  /*0820*/  UMOV UR4, 0x437f0000 ;  /* 0x437f000000047882 */ /* 0x000fe20000000000 */
[----:B------:R-:W-:Y:S01]  /*0830*/  VIADD R7, R7, 0xffffff81 ;  /* 0xffffff8107077836 */ /* 0x000fe20000000000 */
[----:B------:R-:W-:Y:S01]  /*0840*/  UIADD3 UR4, UPT, UPT, UR4, -0x3800000, URZ ;  /* 0xfc80000004047890 */ /* 0x000fe2000fffe0ff */
[----:B------:R-:W-:Y:S02]  /*0850*/  BSSY.RECONVERGENT B2, `(.L_x_11) ;  /* 0x0000033000027945 */ /* 0x000fe40003800200 */
[----:B------:R-:W-:Y:S01]  /*0860*/  IMAD R0, R7, -0x800000, R8 ;  /* 0xff80000007007824 */ /* 0x000fe200078e0208 */
[----:B------:R-:W-:Y:S02]  /*0870*/  IADD3 R9, PT, PT, R9, -0x7, R7 ;  /* 0xfffffff909097810 */ /* 0x000fe40007ffe007 */
[----:B------:R-:W-:-:S03]  /*0880*/  FADD.FTZ R11, -RZ, -UR4 ;  /* 0x80000004ff0b7e21 */ /* 0x000fc60008010100 */
[----:B------:R-:W0:Y:S02]  /*0890*/  MUFU.RCP R10, UR4 ;  /* 0x00000004000a7d08 */ /* 0x000e240008001000 */
[----:B0-----:R-:W-:-:S04]  /*08a0*/  FFMA R13, R10, R11, 1 ;  /* 0x3f8000000a0d7423 */ /* 0x001fc8000000000b */
[----:B------:R-:W-:-:S04]  /*08b0*/  FFMA R13, R10, R13, R10 ;  /* 0x0000000d0a0d7223 */ /* 0x000fc8000000000a */
[----:B------:R-:W-:-:S04]  /*08c0*/  FFMA R8, R0, R13, RZ ;  /* 0x0000000d00087223 */ /* 0x000fc800000000ff */
[----:B------:R-:W-:-:S04]  /*08d0*/  FFMA R10, R11, R8, R0 ;  /* 0x000000080b0a7223 */ /* 0x000fc80000000000 */
[----:B------:R-:W-:-:S04]  /*08e0*/  FFMA R10, R13, R10, R8 ;  /* 0x0000000a0d0a7223 */ /* 0x000fc80000000008 */
[----:B------:R-:W-:-:S04]  /*08f0*/  FFMA R11, R11, R10, R0 ;  /* 0x0000000a0b0b7223 */ /* 0x000fc80000000000 */
[----:B------:R-:W-:-:S05]  /*0900*/  FFMA R0, R13, R11, R10 ;  /* 0x0000000b0d007223 */ /* 0x000fca000000000a */
[----:B------:R-:W-:-:S04]  /*0910*/  SHF.R.U32.HI R8, RZ, 0x17, R0 ;  /* 0x00000017ff087819 */ /* 0x000fc80000011600 */
[----:B------:R-:W-:-:S05]  /*0920*/  LOP3.LUT R8, R8, 0xff, RZ, 0xc0, !PT ;  /* 0x000000ff08087812 */ /* 0x000fca00078ec0ff */
[----:B------:R-:W-:-:S04]  /*0930*/  IMAD.IADD R12, R8, 0x1, R9 ;  /* 0x00000001080c7824 */ /* 0x000fc800078e0209 */
[----:B------:R-:W-:-:S05]  /*0940*/  VIADD R7, R12, 0xffffffff ;  /* 0xffffffff0c077836 */ /* 0x000fca0000000000 */
[----:B------:R-:W-:-:S13]  /*0950*/  ISETP.GE.U32.AND P0, PT, R7, 0xfe, PT ;  /* 0x000000fe0700780c */ /* 0x000fda0003f06070 */
[----:B------:R-:W-:Y:S05]  /*0960*/  @!P0 BRA `(.L_x_12) ;  /* 0x0000000000808947 */ /* 0x000fea0003800000 */
[----:B------:R-:W-:-:S13]  /*0970*/  ISETP.GT.AND P0, PT, R12, 0xfe, PT ;  /* 0x000000fe0c00780c */ /* 0x000fda0003f04270 */
[----:B------:R-:W-:Y:S05]  /*0980*/  @P0 BRA `(.L_x_13) ;  /* 0x00000000006c0947 */ /* 0x000fea0003800000 */
[----:B------:R-:W-:-:S13]  /*0990*/  ISETP.GE.AND P0, PT, R12, 0x1, PT ;  /* 0x000000010c00780c */ /* 0x000fda0003f06270 */
[----:B------:R-:W-:Y:S05]  /*09a0*/  @P0 BRA `(.L_x_14) ;  /* 0x0000000000740947 */ /* 0x000fea0003800000 */
[----:B------:R-:W-:Y:S02]  /*09b0*/  ISETP.GE.AND P0, PT, R12, -0x18, PT ;  /* 0xffffffe80c00780c */ /* 0x000fe40003f06270 */
[----:B------:R-:W-:-:S11]  /*09c0*/  LOP3.LUT R0, R0, 0x80000000, RZ, 0xc0, !PT ;  /* 0x8000000000007812 */ /* 0x000fd600078ec0ff */
[----:B------:R-:W-:Y:S05]  /*09d0*/  @!P0 BRA `(.L_x_14) ;  /* 0x0000000000688947 */ /* 0x000fea0003800000 */
[CCC-:B------:R-:W-:Y:S01]  /*09e0*/  FFMA.RZ R7, R13.reuse, R11.reuse, R10.reuse ;  /* 0x0000000b0d077223 */ /* 0x1c0fe2000000c00a */
[-CC-:B------:R-:W-:Y:S01]  /*09f0*/  FFMA.RM R8, R13, R11.reuse, R10.reuse ;  /* 0x0000000b0d087223 */ /* 0x180fe2000000400a */
[C---:B------:R-:W-:Y:S02]  /*0a00*/  ISETP.NE.AND P2, PT, R12.reuse, RZ, PT ;  /* 0x000000ff0c00720c */ /* 0x040fe40003f45270 */
[C---:B------:R-:W-:Y:S02]  /*0a10*/  ISETP.NE.AND P1, PT, R12.reuse, RZ, PT ;  /* 0x000000ff0c00720c */ /* 0x040fe40003f25270 */
[----:B------:R-:W-:Y:S01]  /*0a20*/  LOP3.LUT R9, R7, 0x7fffff, RZ, 0xc0, !PT ;  /* 0x007fffff07097812 */ /* 0x000fe200078ec0ff */
[----:B------:R-:W-:Y:S01]  /*0a30*/  FFMA.RP R7, R13, R11, R10 ;  /* 0x0000000b0d077223 */ /* 0x000fe2000000800a */
[----:B------:R-:W-:Y:S01]  /*0a40*/  IADD3 R10, PT, PT, R12, 0x20, RZ ;  /* 0x000000200c0a7810 */ /* 0x000fe20007ffe0ff */
[----:B------:R-:W-:Y:S01]  /*0a50*/  IMAD.MOV R11, RZ, RZ, -R12 ;  /* 0x000000ffff0b7224 */ /* 0x000fe200078e0a0c */
[----:B------:R-:W-:-:S02]  /*0a60*/  LOP3.LUT R9, R9, 0x800000, RZ, 0xfc, !PT ;  /* 0x0080000009097812 */ /* 0x000fc400078efcff */
[----:B------:R-:W-:Y:S02]  /*0a70*/  FSETP.NEU.FTZ.AND P0, PT, R7, R8, PT ;  /* 0x000000080700720b */ /* 0x000fe40003f1d000 */
[----:B------:R-:W-:Y:S02]  /*0a80*/  SHF.L.U32 R10, R9, R10, RZ ;  /* 0x0000000a090a7219 */ /* 0x000fe400000006ff */
[----:B------:R-:W-:Y:S02]  /*0a90*/  SEL R8, R11, RZ, P2 ;  /* 0x000000ff0b087207 */ /* 0x000fe40001000000 */
[----:B------:R-:W-:Y:S02]  /*0aa0*/  ISETP.NE.AND P1, PT, R10, RZ, P1 ;  /* 0x000000ff0a00720c */ /* 0x000fe40000f25270 */
[----:B------:R-:W-:Y:S02]  /*0ab0*/  SHF.R.U32.HI R8, RZ, R8, R9 ;  /* 0x00000008ff087219 */ /* 0x000fe40000011609 */
[----:B------:R-:W-:-:S02]  /*0ac0*/  PLOP3.LUT P0, PT, P0, P1, PT, 0xf8, 0x8f ;  /* 0x00000000008f781c */ /* 0x000fc40000703f70 */
[----:B------:R-:W-:Y:S02]  /*0ad0*/  SHF.R.U32.HI R10, RZ, 0x1, R8 ;  /* 0x00000001ff0a7819 */ /* 0x000fe40000011608 */
[----:B------:R-:W-:-:S04]  /*0ae0*/  SEL R7, RZ, 0x1, !P0 ;  /* 0x00000001ff077807 */ /* 0x000fc80004000000 */
[----:B------:R-:W-:-:S04]  /*0af0*/  LOP3.LUT R7, R7, 0x1, R10, 0xf8, !PT ;  /* 0x0000000107077812 */ /* 0x000fc800078ef80a */
[----:B------:R-:W-:-:S05]  /*0b00*/  LOP3.LUT R7, R7, R8, RZ, 0xc0, !PT ;  /* 0x0000000807077212 */ /* 0x000fca00078ec0ff */
[----:B------:R-:W-:-:S05]  /*0b10*/  IMAD.IADD R7, R10, 0x1, R7 ;  /* 0x000000010a077824 */ /* 0x000fca00078e0207 */
[----:B------:R-:W-:Y:S01]  /*0b20*/  LOP3.LUT R0, R7, R0, RZ, 0xfc, !PT ;  /* 0x0000000007007212 */ /* 0x000fe200078efcff */
[----:B------:R-:W-:Y:S06]  /*0b30*/  BRA `(.L_x_14) ;  /* 0x0000000000107947 */ /* 0x000fec0003800000 */
.L_x_13:
[----:B------:R-:W-:-:S04]  /*0b40*/  LOP3.LUT R0, R0, 0x80000000, RZ, 0xc0, !PT ;  /* 0x8000000000007812 */ /* 0x000fc800078ec0ff */
[----:B------:R-:W-:Y:S01]  /*0b50*/  LOP3.LUT R0, R0, 0x7f800000, RZ, 0xfc, !PT ;  /* 0x7f80000000007812 */ /* 0x000fe200078efcff */
[----:B------:R-:W-:Y:S06]  /*0b60*/  BRA `(.L_x_14) ;  /* 0x0000000000047947 */ /* 0x000fec0003800000 */
.L_x_12:
[----:B------:R-:W-:-:S07]  /*0b70*/  IMAD R0, R9, 0x800000, R0 ;  /* 0x0080000009007824 */ /* 0x000fce00078e0200 */
.L_x_14:
[----:B------:R-:W-:Y:S05]  /*0b80*/  BSYNC.RECONVERGENT B2 ;  /* 0x0000000000027941 */ /* 0x000fea0003800200 */
.L_x_11:
[----:B------:R-:W-:Y:S05]  /*0b90*/  BRA `(.L_x_15) ;  /* 0x0000000000207947 */ /* 0x000fea0003800000 */
.L_x_10:
[----:B------:R-:W-:-:S04]  /*0ba0*/  LOP3.LUT R0, R9, 0x80000000, R8, 0x48, !PT ;  /* 0x8000000009007812 */ /* 0x000fc800078e4808 */
[----:B------:R-:W-:Y:S01]  /*0bb0*/  LOP3.LUT R0, R0, 0x7f800000, RZ, 0xfc, !PT ;  /* 0x7f80000000007812 */ /* 0x000fe200078efcff */
[----:B------:R-:W-:Y:S06]  /*0bc0*/  BRA `(.L_x_15) ;  /* 0x0000000000147947 */ /* 0x000fec0003800000 */
.L_x_9:
[----:B------:R-:W-:Y:S01]  /*0bd0*/  LOP3.LUT R0, R9, 0x80000000, R8, 0x48, !PT ;  /* 0x8000000009007812 */ /* 0x000fe200078e4808 */
[----:B------:R-:W-:Y:S06]  /*0be0*/  BRA `(.L_x_15) ;  /* 0x00000000000c7947 */ /* 0x000fec0003800000 */
.L_x_8:
[----:B------:R-:W0:Y:S01]  /*0bf0*/  MUFU.RSQ R0, -QNAN ;  /* 0xffc0000000007908 */ /* 0x000e220000001400 */
[----:B------:R-:W-:Y:S05]  /*0c00*/  BRA `(.L_x_15) ;  /* 0x0000000000047947 */ /* 0x000fea0003800000 */
.L_x_7:
[----:B------:R-:W-:-:S07]  /*0c10*/  FADD.FTZ R0, R0, 255 ;  /* 0x437f000000007421 */ /* 0x000fce0000010000 */
.L_x_15:
[----:B------:R-:W-:Y:S05]  /*0c20*/  BSYNC.RECONVERGENT B0 ;  /* 0x0000000000007941 */ /* 0x000fea0003800200 */
.L_x_4:
[----:B------:R-:W-:-:S04]  /*0c30*/  IMAD.MOV.U32 R7, RZ, RZ, 0x0 ;  /* 0x00000000ff077424 */ /* 0x000fc800078e00ff */
[----:B0-----:R-:W-:Y:S05]  /*0c40*/  RET.REL.NODEC R6 `(Overlay_Cuda_ushort) ;  /* 0xfffffff006ec7950 */ /* 0x001fea0003c3ffff */
.L_x_16:
[----:B------:R-:W-:-:S00]  /*0c50*/  BRA `(.L_x_16) ;  /* 0xfffffffc00fc7947 */ /* 0x000fc0000383ffff */
[----:B------:R-:W-:-:S00]  /*0c60*/  NOP ;  /* 0x0000000000007918 */ /* 0x000fc00000000000 */
        /* <DEDUP_REMOVED lines=9> */
.L_x_34:


//--------------------- .text.Overlay_Cuda_uchar  --------------------------
	.section	.text.Overlay_Cuda_uchar,"ax",@progbits
	.align	128
        .global         Overlay_Cuda_uchar
        .type           Overlay_Cuda_uchar,@function
        .size           Overlay_Cuda_uchar,(.L_x_35 - Overlay_Cuda_uchar)
        .other          Overlay_Cuda_uchar,@"STO_CUDA_ENTRY STV_DEFAULT"
Overlay_Cuda_uchar:
.text.Overlay_Cuda_uchar:
        /* <DEDUP_REMOVED lines=47> */
[----:B------:R-:W-:Y:S05]  /*02f0*/  CALL.REL.NOINC `($__internal_1_$__cuda_sm3x_div_rn_noftz_f32_slowpath) ;  /* 0x0000000000d87944 */ /* 0x000fea0003c00000 */
[----:B------:R-:W-:-:S07]  /*0300*/  IMAD.MOV.U32 R8, RZ, RZ, R0 ;  /* 0x000000ffff087224 */ /* 0x000fce00078e0000 */
.L_x_19:
[----:B------:R-:W-:Y:S05]  /*0310*/  BSYNC.RECONVERGENT B1 ;  /* 0x0000000000017941 */ /* 0x000fea0003800200 */
.L_x_18:
[----:B------:R-:W-:-:S07]  /*0320*/  IMAD.MOV.U32 R0, RZ, RZ, R8 ;  /* 0x000000ffff007224 */ /* 0x000fce00078e0008 */
.L_x_17:
[----:B------:R-:W0:Y:S02]  /*0330*/  LDCU.128 UR8, c[0x0][0x390] ;  /* 0x00007200ff0877ac */ /* 0x000e240008000c00 */
[----:B0-----:R-:W-:Y:S01]  /*0340*/  UISETP.GT.AND UP0, UPT, UR9, 0x1, UPT ;  /* 0x000000010900788c */ /* 0x001fe2000bf04270 */
[----:B------:R-:W-:-:S03]  /*0350*/  IMAD R5, R5, UR8, RZ ;  /* 0x0000000805057c24 */ /* 0x000fc6000f8e02ff */
[----:B------:R-:W-:Y:S01]  /*0360*/  USEL UR4, UR10, URZ, UP0 ;  /* 0x000000ff0a047287 */ /* 0x000fe20008000000 */
[----:B------:R-:W-:Y:S01]  /*0370*/  IMAD R5, R4, UR9, R5 ;  /* 0x0000000904057c24 */ /* 0x000fe2000f8e0205 */
[----:B------:R-:W-:-:S04]  /*0380*/  UISETP.GE.AND UP0, UPT, UR11, 0x9, UPT ;  /* 0x000000090b00788c */ /* 0x000fc8000bf06270 */
[----:B------:R-:W-:-:S05]  /*0390*/  VIADD R5, R5, UR4 ;  /* 0x0000000405057c36 */ /* 0x000fca0008000000 */
[----:B------:R-:W-:Y:S05]  /*03a0*/  BRA.U !UP0, `(.L_x_20) ;  /* 0x0000000108647547 */ /* 0x000fea000b800000 */
[----:B------:R-:W0:Y:S01]  /*03b0*/  LDCU UR4, c[0x0][0x3b0] ;  /* 0x00007600ff0477ac */ /* 0x000e220008000800 */
[----:B------:R-:W1:Y:S01]  /*03c0*/  LDCU.64 UR12, c[0x0][0x388] ;  /* 0x00007100ff0c77ac */ /* 0x000e620008000a00 */
[----:B------:R-:W2:Y:S01]  /*03d0*/  LDCU.64 UR8, c[0x0][0x3a8] ;  /* 0x00007500ff0877ac */ /* 0x000ea20008000a00 */
[----:B------:R-:W3:Y:S01]  /*03e0*/  LDCU UR5, c[0x0][0x3a0] ;  /* 0x00007400ff0577ac */ /* 0x000ee20008000800 */
[----:B0-----:R-:W-:Y:S01]  /*03f0*/  IMAD R6, R2, UR4, R3 ;  /* 0x0000000402067c24 */ /* 0x001fe2000f8e0203 */
[----:B-1----:R-:W-:-:S04]  /*0400*/  IADD3 R2, P1, PT, R5, UR12, RZ ;  /* 0x0000000c05027c10 */ /* 0x002fc8000ff3e0ff */
[C---:B--2---:R-:W-:Y:S02]  /*0410*/  IADD3 R4, P0, PT, R6.reuse, UR8, RZ ;  /* 0x0000000806047c10 */ /* 0x044fe4000ff1e0ff */
[----:B------:R-:W-:Y:S02]  /*0420*/  LEA.HI.X.SX32 R3, R5, UR13, 0x1, P1 ;  /* 0x0000000d05037c11 */ /* 0x000fe400088f0eff */
[----:B------:R-:W-:-:S03]  /*0430*/  LEA.HI.X.SX32 R5, R6, UR9, 0x1, P0 ;  /* 0x0000000906057c11 */ /* 0x000fc600080f0eff */
[----:B------:R-:W3:Y:S04]  /*0440*/  LDG.E.U8 R6, desc[UR6][R2.64] ;  /* 0x0000000602067981 */ /* 0x000ee8000c1e1100 */
[----:B------:R-:W2:Y:S01]  /*0450*/  LDG.E.U8 R4, desc[UR6][R4.64] ;  /* 0x0000000604047981 */ /* 0x000ea2000c1e1100 */
[----:B------:R-:W-:Y:S01]  /*0460*/  UIADD3 UR4, UPT, UPT, UR11, -0x8, URZ ;  /* 0xfffffff80b047890 */ /* 0x000fe2000fffe0ff */
[----:B---3--:R-:W-:Y:S02]  /*0470*/  SHF.R.U32.HI R6, RZ, UR5, R6 ;  /* 0x00000005ff067c19 */ /* 0x008fe40008011606 */
[----:B--2---:R-:W-:Y:S02]  /*0480*/  I2FP.F32.U32 R7, R4 ;  /* 0x0000000400077245 */ /* 0x004fe40000201000 */
        /* <DEDUP_REMOVED lines=9> */
[----:B------:R-:W-:Y:S01]  /*0520*/  STG.E.U8 desc[UR6][R2.64], R5 ;  /* 0x0000000502007986 */ /* 0x000fe2000c101106 */
[----:B------:R-:W-:Y:S05]  /*0530*/  EXIT ;  /* 0x000000000000794d */ /* 0x000fea0003800000 */
.L_x_20:
[----:B------:R-:W0:Y:S01]  /*0540*/  LDCU UR4, c[0x0][0x3b0] ;  /* 0x00007600ff0477ac */ /* 0x000e220008000800 */
[----:B------:R-:W1:Y:S01]  /*0550*/  LDCU.64 UR10, c[0x0][0x388] ;  /* 0x00007100ff0a77ac */ /* 0x000e620008000a00 */
[----:B------:R-:W2:Y:S01]  /*0560*/  LDCU.64 UR8, c[0x0][0x3a8] ;  /* 0x00007500ff0877ac */ /* 0x000ea20008000a00 */
[----:B0-----:R-:W-:Y:S01]  /*0570*/  IMAD R3, R2, UR4, R3 ;  /* 0x0000000402037c24 */ /* 0x001fe2000f8e0203 */
[----:B-1----:R-:W-:-:S04]  /*0580*/  IADD3 R4, P0, PT, R5, UR10, RZ ;  /* 0x0000000a05047c10 */ /* 0x002fc8000ff1e0ff */
[----:B------:R-:W-:Y:S02]  /*0590*/  LEA.HI.X.SX32 R5, R5, UR11, 0x1, P0 ;  /* 0x0000000b05057c11 */ /* 0x000fe400080f0eff */
[----:B--2---:R-:W-:-:S03]  /*05a0*/  IADD3 R2, P0, PT, R3, UR8, RZ ;  /* 0x0000000803027c10 */ /* 0x004fc6000ff1e0ff */
[----:B------:R-:W2:Y:S01]  /*05b0*/  LDG.E.U8 R6, desc[UR6][R4.64] ;  /* 0x0000000604067981 */ /* 0x000ea2000c1e1100 */
[----:B------:R-:W-:-:S05]  /*05c0*/  LEA.HI.X.SX32 R3, R3, UR9, 0x1, P0 ;  /* 0x0000000903037c11 */ /* 0x000fca00080f0eff */
[----:B------:R-:W3:Y:S01]  /*05d0*/  LDG.E.U8 R2, desc[UR6][R2.64] ;  /* 0x0000000602027981 */ /* 0x000ee2000c1e1100 */
[----:B------:R-:W-:Y:S01]  /*05e0*/  FADD R9, -R0, 1 ;  /* 0x3f80000000097421 */ /* 0x000fe20000000100 */
[----:B--2---:R-:W-:-:S05]  /*05f0*/  I2FP.F32.U32 R6, R6 ;  /* 0x0000000600067245 */ /* 0x004fca0000201000 */
[----:B------:R-:W-:Y:S01]  /*0600*/  FMUL R6, R9, R6 ;  /* 0x0000000609067220 */ /* 0x000fe20000400000 */
[----:B---3--:R-:W-:-:S05]  /*0610*/  I2FP.F32.U32 R7, R2 ;  /* 0x0000000200077245 */ /* 0x008fca0000201000 */
[----:B------:R-:W-:-:S04]  /*0620*/  FFMA R6, R7, R0, R6 ;  /* 0x0000000007067223 */ /* 0x000fc80000000006 */
[----:B------:R-:W0:Y:S02]  /*0630*/  F2I.U32.TRUNC.NTZ R7, R6 ;  /* 0x0000000600077305 */ /* 0x000e24000020f000 */
[----:B0-----:R-:W-:Y:S01]  /*0640*/  STG.E.U8 desc[UR6][R4.64], R7 ;  /* 0x0000000704007986 */ /* 0x001fe2000c101106 */
[----:B------:R-:W-:Y:S05]  /*0650*/  EXIT ;  /* 0x000000000000794d */ /* 0x000fea0003800000 */
        .weak           $__internal_1_$__cuda_sm3x_div_rn_noftz_f32_slowpath
        .type           $__internal_1_$__cuda_sm3x_div_rn_noftz_f32_slowpath,@function
        .size           $__internal_1_$__cuda_sm3x_div_rn_noftz_f32_slowpath,(.L_x_35 - $__internal_1_$__cuda_sm3x_div_rn_noftz_f32_slowpath)
$__internal_1_$__cuda_sm3x_div_rn_noftz_f32_slowpath:
[--C-:B------:R-:W-:Y:S01]  /*0660*/  SHF.R.U32.HI R7, RZ, 0x17, R0.reuse ;  /* 0x00000017ff077819 */ /* 0x100fe20000011600 */
[----:B------:R-:W-:Y:S04]  /*0670*/  BSSY.RECONVERGENT B0, `(.L_x_21) ;  /* 0x000005c000007945 */ /* 0x000fe80003800200 */
[----:B------:R-:W-:Y:S01]  /*0680*/  BSSY.RELIABLE B2, `(.L_x_22) ;  /* 0x000001a000027945 */ /* 0x000fe20003800100 */
[----:B------:R-:W-:Y:S01]  /*0690*/  IMAD.MOV.U32 R8, RZ, RZ, R0 ;  /* 0x000000ffff087224 */ /* 0x000fe200078e0000 */
[----:B------:R-:W-:-:S05]  /*06a0*/  LOP3.LUT R7, R7, 0xff, RZ, 0xc0, !PT ;  /* 0x000000ff07077812 */ /* 0x000fca00078ec0ff */
[----:B------:R-:W-:-:S05]  /*06b0*/  VIADD R10, R7, 0xffffffff ;  /* 0xffffffff070a7836 */ /* 0x000fca0000000000 */
[----:B------:R-:W-:-:S13]  /*06c0*/  ISETP.GT.U32.OR P0, PT, R10, 0xfd, !PT ;  /* 0x000000fd0a00780c */ /* 0x000fda0007f04470 */
[----:B------:R-:W-:Y:S01]  /*06d0*/  @!P0 IMAD.MOV.U32 R9, RZ, RZ, RZ ;  /* 0x000000ffff098224 */ /* 0x000fe200078e00ff */
        /* <DEDUP_REMOVED lines=20> */
.L_x_23:
[----:B------:R-:W-:Y:S05]  /*0820*/  BSYNC.RELIABLE B2 ;  /* 0x0000000000027941 */ /* 0x000fea0003800100 */
.L_x_22:
        /* <DEDUP_REMOVED lines=34> */
[----:B------:R-:W-:Y:S02]  /*0a50*/  VIADD R10, R12, 0x20 ;  /* 0x000000200c0a7836 */ /* 0x000fe40000000000 */
[----:B------:R-:W-:Y:S01]  /*0a60*/  LOP3.LUT R9, R9, 0x800000, RZ, 0xfc, !PT ;  /* 0x0080000009097812 */ /* 0x000fe200078efcff */
[----:B------:R-:W-:Y:S01]  /*0a70*/  IMAD.MOV R11, RZ, RZ, -R12 ;  /* 0x000000ffff0b7224 */ /* 0x000fe200078e0a0c */
[----:B------:R-:W-:-:S02]  /*0a80*/  FSETP.NEU.FTZ.AND P0, PT, R7, R8, PT ;  /* 0x000000080700720b */ /* 0x000fc40003f1d000 */
[----:B------:R-:W-:Y:S02]  /*0a90*/  SHF.L.U32 R10, R9, R10, RZ ;  /* 0x0000000a090a7219 */ /* 0x000fe400000006ff */
[----:B------:R-:W-:Y:S02]  /*0aa0*/  SEL R8, R11, RZ, P2 ;  /* 0x000000ff0b087207 */ /* 0x000fe40001000000 */
[----:B------:R-:W-:Y:S02]  /*0ab0*/  ISETP.NE.AND P1, PT, R10, RZ, P1 ;  /* 0x000000ff0a00720c */ /* 0x000fe40000f25270 */
[----:B------:R-:W-:Y:S02]  /*0ac0*/  SHF.R.U32.HI R8, RZ, R8, R9 ;  /* 0x00000008ff087219 */ /* 0x000fe40000011609 */
[----:B------:R-:W-:Y:S02]  /*0ad0*/  PLOP3.LUT P0, PT, P0, P1, PT, 0xf8, 0x8f ;  /* 0x00000000008f781c */ /* 0x000fe40000703f70 */
[----:B------:R-:W-:-:S02]  /*0ae0*/  SHF.R.U32.HI R10, RZ, 0x1, R8 ;  /* 0x00000001ff0a7819 */ /* 0x000fc40000011608 */
[----:B------:R-:W-:-:S04]  /*0af0*/  SEL R7, RZ, 0x1, !P0 ;  /* 0x00000001ff077807 */ /* 0x000fc80004000000 */
[----:B------:R-:W-:-:S04]  /*0b00*/  LOP3.LUT R7, R7, 0x1, R10, 0xf8, !PT ;  /* 0x0000000107077812 */ /* 0x000fc800078ef80a */
[----:B------:R-:W-:-:S05]  /*0b10*/  LOP3.LUT R7, R7, R8, RZ, 0xc0, !PT ;  /* 0x0000000807077212 */ /* 0x000fca00078ec0ff */
[----:B------:R-:W-:-:S05]  /*0b20*/  IMAD.IADD R7, R10, 0x1, R7 ;  /* 0x000000010a077824 */ /* 0x000fca00078e0207 */
[----:B------:R-:W-:Y:S01]  /*0b30*/  LOP3.LUT R0, R7, R0, RZ, 0xfc, !PT ;  /* 0x0000000007007212 */ /* 0x000fe200078efcff */
[----:B------:R-:W-:Y:S06]  /*0b40*/  BRA `(.L_x_31) ;  /* 0x0000000000107947 */ /* 0x000fec0003800000 */
.L_x_30:
[----:B------:R-:W-:-:S04]  /*0b50*/  LOP3.LUT R0, R0, 0x80000000, RZ, 0xc0, !PT ;  /* 0x8000000000007812 */ /* 0x000fc800078ec0ff */
[----:B------:R-:W-:Y:S01]  /*0b60*/  LOP3.LUT R0, R0, 0x7f800000, RZ, 0xfc, !PT ;  /* 0x7f80000000007812 */ /* 0x000fe200078efcff */
[----:B------:R-:W-:Y:S06]  /*0b70*/  BRA `(.L_x_31) ;  /* 0x0000000000047947 */ /* 0x000fec0003800000 */
.L_x_29:
[----:B------:R-:W-:-:S07]  /*0b80*/  IMAD R0, R9, 0x800000, R0 ;  /* 0x0080000009007824 */ /* 0x000fce00078e0200 */
.L_x_31:
[----:B------:R-:W-:Y:S05]  /*0b90*/  BSYNC.RECONVERGENT B2 ;  /* 0x0000000000027941 */ /* 0x000fea0003800200 */
.L_x_28:
[----:B------:R-:W-:Y:S05]  /*0ba0*/  BRA `(.L_x_32) ;  /* 0x0000000000207947 */ /* 0x000fea0003800000 */
.L_x_27:
[----:B------:R-:W-:-:S04]  /*0bb0*/  LOP3.LUT R0, R9, 0x80000000, R8, 0x48, !PT ;  /* 0x8000000009007812 */ /* 0x000fc800078e4808 */
[----:B------:R-:W-:Y:S01]  /*0bc0*/  LOP3.LUT R0, R0, 0x7f800000, RZ, 0xfc, !PT ;  /* 0x7f80000000007812 */ /* 0x000fe200078efcff */
[----:B------:R-:W-:Y:S06]  /*0bd0*/  BRA `(.L_x_32) ;  /* 0x0000000000147947 */ /* 0x000fec0003800000 */
.L_x_26:
[----:B------:R-:W-:Y:S01]  /*0be0*/  LOP3.LUT R0, R9, 0x80000000, R8, 0x48, !PT ;  /* 0x8000000009007812 */ /* 0x000fe200078e4808 */
[----:B------:R-:W-:Y:S06]  /*0bf0*/  BRA `(.L_x_32) ;  /* 0x00000000000c7947 */ /* 0x000fec0003800000 */
.L_x_25:
[----:B------:R-:W0:Y:S01]  /*0c00*/  MUFU.RSQ R0, -QNAN ;  /* 0xffc0000000007908 */ /* 0x000e220000001400 */
[----:B------:R-:W-:Y:S05]  /*0c10*/  BRA `(.L_x_32) ;  /* 0x0000000000047947 */ /* 0x000fea0003800000 */
.L_x_24:
[----:B------:R-:W-:-:S07]  /*0c20*/  FADD.FTZ R0, R0, 255 ;  /* 0x437f000000007421 */ /* 0x000fce0000010000 */
.L_x_32:
[----:B------:R-:W-:Y:S05]  /*0c30*/  BSYNC.RECONVERGENT B0 ;  /* 0x0000000000007941 */ /* 0x000fea0003800200 */
.L_x_21:
[----:B------:R-:W-:-:S04]  /*0c40*/  IMAD.MOV.U32 R7, RZ, RZ, 0x0 ;  /* 0x00000000ff077424 */ /* 0x000fc800078e00ff */
[----:B0-----:R-:W-:Y:S05]  /*0c50*/  RET.REL.NODEC R6 `(Overlay_Cuda_uchar) ;  /* 0xfffffff006e87950 */ /* 0x001fea0003c3ffff */
.L_x_33:
        /* <DEDUP_REMOVED lines=10> */
.L_x_35:


//--------------------- .nv.shared.reserved.0     --------------------------
	.section	.nv.shared.reserved.0,"aw",@nobits
	.weak		__nv_reservedSMEM_offset_0_alias
	.size		__nv_reservedSMEM_offset_0_alias, 0, 64
	.other		__nv_reservedSMEM_offset_0_alias,@"STO_CUDA_RESERVED_SHARED STV_DEFAULT"
__nv_reservedSMEM_offset_0_alias:
	.zero		0
	.zero		64


//--------------------- .nv.constant0.Overlay_Cuda_ushort --------------------------
	.section	.nv.constant0.Overlay_Cuda_ushort,"a",@progbits
	.sectionflags	@""
	.align	4
.nv.constant0.Overlay_Cuda_ushort:
	.zero		980


//--------------------- .nv.constant0.Overlay_Cuda_uchar --------------------------
	.section	.nv.constant0.Overlay_Cuda_uchar,"a",@progbits
	.sectionflags	@""
	.align	4
.nv.constant0.Overlay_Cuda_uchar:
	.zero		980


//--------------------- SYMBOLS --------------------------

	.type		.nv.reservedSmem.offset0,@object
	.size		.nv.reservedSmem.offset0,0x4
